//
// Generated by NVIDIA NVVM Compiler
//
// Compiler Build ID: CL-36424714
// Cuda compilation tools, release 13.0, V13.0.88
// Based on NVVM 20.0.0
//

.version 9.0
.target sm_100
.address_size 64

	// .globl	_Z13swiglu_kernelPfPKfS1_S1_iii
.extern .func  (.param .b32 func_retval0) vprintf
(
	.param .b64 vprintf_param_0,
	.param .b64 vprintf_param_1
)
;
.global .align 1 .b8 $str[54] = {71, 80, 85, 32, 68, 101, 98, 117, 103, 58, 32, 120, 87, 49, 61, 37, 102, 44, 32, 120, 87, 50, 61, 37, 102, 44, 32, 115, 105, 103, 109, 111, 105, 100, 95, 118, 97, 108, 61, 37, 102, 44, 32, 114, 101, 115, 117, 108, 116, 61, 37, 102, 10};

.visible .entry _Z13swiglu_kernelPfPKfS1_S1_iii(
	.param .u64 .ptr .align 1 _Z13swiglu_kernelPfPKfS1_S1_iii_param_0,
	.param .u64 .ptr .align 1 _Z13swiglu_kernelPfPKfS1_S1_iii_param_1,
	.param .u64 .ptr .align 1 _Z13swiglu_kernelPfPKfS1_S1_iii_param_2,
	.param .u64 .ptr .align 1 _Z13swiglu_kernelPfPKfS1_S1_iii_param_3,
	.param .u32 _Z13swiglu_kernelPfPKfS1_S1_iii_param_4,
	.param .u32 _Z13swiglu_kernelPfPKfS1_S1_iii_param_5,
	.param .u32 _Z13swiglu_kernelPfPKfS1_S1_iii_param_6
)
{
	.local .align 16 .b8 	__local_depot0[32];
	.reg .b64 	%SP;
	.reg .b64 	%SPL;
	.reg .pred 	%p<14>;
	.reg .b32 	%r<51>;
	.reg .b32 	%f<129>;
	.reg .b64 	%rd<61>;
	.reg .b64 	%fd<5>;

	mov.u64 	%SPL, __local_depot0;
	cvta.local.u64 	%SP, %SPL;
	ld.param.u64 	%rd5, [_Z13swiglu_kernelPfPKfS1_S1_iii_param_1];
	ld.param.u64 	%rd6, [_Z13swiglu_kernelPfPKfS1_S1_iii_param_2];
	ld.param.u64 	%rd7, [_Z13swiglu_kernelPfPKfS1_S1_iii_param_3];
	ld.param.u32 	%r22, [_Z13swiglu_kernelPfPKfS1_S1_iii_param_4];
	ld.param.u32 	%r20, [_Z13swiglu_kernelPfPKfS1_S1_iii_param_5];
	ld.param.u32 	%r23, [_Z13swiglu_kernelPfPKfS1_S1_iii_param_6];
	cvta.to.global.u64 	%rd1, %rd7;
	cvta.to.global.u64 	%rd2, %rd6;
	cvta.to.global.u64 	%rd3, %rd5;
	mov.u32 	%r24, %ctaid.x;
	mov.u32 	%r25, %ntid.x;
	mov.u32 	%r26, %tid.x;
	mad.lo.s32 	%r1, %r24, %r25, %r26;
	mov.u32 	%r27, %ctaid.y;
	mov.u32 	%r28, %ntid.y;
	mov.u32 	%r29, %tid.y;
	mad.lo.s32 	%r30, %r27, %r28, %r29;
	setp.ge.s32 	%p1, %r1, %r22;
	setp.ge.s32 	%p2, %r30, %r23;
	or.pred  	%p3, %p1, %p2;
	@%p3 bra 	$L__BB0_16;
	setp.lt.s32 	%p4, %r20, 1;
	mov.f32 	%f127, 0f00000000;
	mov.f32 	%f128, %f127;
	@%p4 bra 	$L__BB0_13;
	mul.lo.s32 	%r3, %r20, %r1;
	and.b32  	%r4, %r20, 7;
	setp.lt.u32 	%p5, %r20, 8;
	mov.f32 	%f128, 0f00000000;
	mov.b32 	%r49, 0;
	mov.f32 	%f127, %f128;
	@%p5 bra 	$L__BB0_5;
	and.b32  	%r49, %r20, 2147483640;
	neg.s32 	%r47, %r49;
	shl.b32 	%r7, %r23, 3;
	mov.f32 	%f128, 0f00000000;
	mul.wide.s32 	%rd13, %r23, 4;
	mov.u32 	%r45, %r3;
	mov.u32 	%r46, %r30;
$L__BB0_4:
	.pragma "nounroll";
	mul.wide.s32 	%rd8, %r45, 4;
	add.s64 	%rd9, %rd3, %rd8;
	ld.global.f32 	%f31, [%rd9];
	mul.wide.s32 	%rd10, %r46, 4;
	add.s64 	%rd11, %rd2, %rd10;
	ld.global.f32 	%f32, [%rd11];
	fma.rn.f32 	%f33, %f31, %f32, %f127;
	add.s64 	%rd12, %rd1, %rd10;
	ld.global.f32 	%f34, [%rd12];
	fma.rn.f32 	%f35, %f31, %f34, %f128;
	ld.global.f32 	%f36, [%rd9+4];
	add.s64 	%rd14, %rd11, %rd13;
	ld.global.f32 	%f37, [%rd14];
	fma.rn.f32 	%f38, %f36, %f37, %f33;
	add.s64 	%rd15, %rd12, %rd13;
	ld.global.f32 	%f39, [%rd15];
	fma.rn.f32 	%f40, %f36, %f39, %f35;
	ld.global.f32 	%f41, [%rd9+8];
	add.s64 	%rd16, %rd14, %rd13;
	ld.global.f32 	%f42, [%rd16];
	fma.rn.f32 	%f43, %f41, %f42, %f38;
	add.s64 	%rd17, %rd15, %rd13;
	ld.global.f32 	%f44, [%rd17];
	fma.rn.f32 	%f45, %f41, %f44, %f40;
	ld.global.f32 	%f46, [%rd9+12];
	add.s64 	%rd18, %rd16, %rd13;
	ld.global.f32 	%f47, [%rd18];
	fma.rn.f32 	%f48, %f46, %f47, %f43;
	add.s64 	%rd19, %rd17, %rd13;
	ld.global.f32 	%f49, [%rd19];
	fma.rn.f32 	%f50, %f46, %f49, %f45;
	ld.global.f32 	%f51, [%rd9+16];
	add.s64 	%rd20, %rd18, %rd13;
	ld.global.f32 	%f52, [%rd20];
	fma.rn.f32 	%f53, %f51, %f52, %f48;
	add.s64 	%rd21, %rd19, %rd13;
	ld.global.f32 	%f54, [%rd21];
	fma.rn.f32 	%f55, %f51, %f54, %f50;
	ld.global.f32 	%f56, [%rd9+20];
	add.s64 	%rd22, %rd20, %rd13;
	ld.global.f32 	%f57, [%rd22];
	fma.rn.f32 	%f58, %f56, %f57, %f53;
	add.s64 	%rd23, %rd21, %rd13;
	ld.global.f32 	%f59, [%rd23];
	fma.rn.f32 	%f60, %f56, %f59, %f55;
	ld.global.f32 	%f61, [%rd9+24];
	add.s64 	%rd24, %rd22, %rd13;
	ld.global.f32 	%f62, [%rd24];
	fma.rn.f32 	%f63, %f61, %f62, %f58;
	add.s64 	%rd25, %rd23, %rd13;
	ld.global.f32 	%f64, [%rd25];
	fma.rn.f32 	%f65, %f61, %f64, %f60;
	ld.global.f32 	%f66, [%rd9+28];
	add.s64 	%rd26, %rd24, %rd13;
	ld.global.f32 	%f67, [%rd26];
	fma.rn.f32 	%f127, %f66, %f67, %f63;
	add.s64 	%rd27, %rd25, %rd13;
	ld.global.f32 	%f68, [%rd27];
	fma.rn.f32 	%f128, %f66, %f68, %f65;
	add.s32 	%r47, %r47, 8;
	add.s32 	%r46, %r46, %r7;
	add.s32 	%r45, %r45, 8;
	setp.ne.s32 	%p6, %r47, 0;
	@%p6 bra 	$L__BB0_4;
$L__BB0_5:
	setp.eq.s32 	%p7, %r4, 0;
	@%p7 bra 	$L__BB0_13;
	and.b32  	%r15, %r20, 3;
	setp.lt.u32 	%p8, %r4, 4;
	@%p8 bra 	$L__BB0_8;
	add.s32 	%r32, %r49, %r3;
	mul.wide.s32 	%rd28, %r32, 4;
	add.s64 	%rd29, %rd3, %rd28;
	ld.global.f32 	%f70, [%rd29];
	mad.lo.s32 	%r33, %r49, %r23, %r30;
	mul.wide.s32 	%rd30, %r33, 4;
	add.s64 	%rd31, %rd2, %rd30;
	ld.global.f32 	%f71, [%rd31];
	fma.rn.f32 	%f72, %f70, %f71, %f127;
	add.s64 	%rd32, %rd1, %rd30;
	ld.global.f32 	%f73, [%rd32];
	fma.rn.f32 	%f74, %f70, %f73, %f128;
	ld.global.f32 	%f75, [%rd29+4];
	mul.wide.s32 	%rd33, %r23, 4;
	add.s64 	%rd34, %rd31, %rd33;
	ld.global.f32 	%f76, [%rd34];
	fma.rn.f32 	%f77, %f75, %f76, %f72;
	add.s64 	%rd35, %rd32, %rd33;
	ld.global.f32 	%f78, [%rd35];
	fma.rn.f32 	%f79, %f75, %f78, %f74;
	ld.global.f32 	%f80, [%rd29+8];
	add.s64 	%rd36, %rd34, %rd33;
	ld.global.f32 	%f81, [%rd36];
	fma.rn.f32 	%f82, %f80, %f81, %f77;
	add.s64 	%rd37, %rd35, %rd33;
	ld.global.f32 	%f83, [%rd37];
	fma.rn.f32 	%f84, %f80, %f83, %f79;
	ld.global.f32 	%f85, [%rd29+12];
	add.s64 	%rd38, %rd36, %rd33;
	ld.global.f32 	%f86, [%rd38];
	fma.rn.f32 	%f127, %f85, %f86, %f82;
	add.s64 	%rd39, %rd37, %rd33;
	ld.global.f32 	%f87, [%rd39];
	fma.rn.f32 	%f128, %f85, %f87, %f84;
	add.s32 	%r49, %r49, 4;
$L__BB0_8:
	setp.eq.s32 	%p9, %r15, 0;
	@%p9 bra 	$L__BB0_13;
	setp.eq.s32 	%p10, %r15, 1;
	@%p10 bra 	$L__BB0_11;
	add.s32 	%r34, %r49, %r3;
	mul.wide.s32 	%rd40, %r34, 4;
	add.s64 	%rd41, %rd3, %rd40;
	ld.global.f32 	%f89, [%rd41];
	mad.lo.s32 	%r35, %r49, %r23, %r30;
	mul.wide.s32 	%rd42, %r35, 4;
	add.s64 	%rd43, %rd2, %rd42;
	ld.global.f32 	%f90, [%rd43];
	fma.rn.f32 	%f91, %f89, %f90, %f127;
	add.s64 	%rd44, %rd1, %rd42;
	ld.global.f32 	%f92, [%rd44];
	fma.rn.f32 	%f93, %f89, %f92, %f128;
	ld.global.f32 	%f94, [%rd41+4];
	mul.wide.s32 	%rd45, %r23, 4;
	add.s64 	%rd46, %rd43, %rd45;
	ld.global.f32 	%f95, [%rd46];
	fma.rn.f32 	%f127, %f94, %f95, %f91;
	add.s64 	%rd47, %rd44, %rd45;
	ld.global.f32 	%f96, [%rd47];
	fma.rn.f32 	%f128, %f94, %f96, %f93;
	add.s32 	%r49, %r49, 2;
$L__BB0_11:
	and.b32  	%r36, %r20, 1;
	setp.eq.b32 	%p11, %r36, 1;
	not.pred 	%p12, %p11;
	@%p12 bra 	$L__BB0_13;
	add.s32 	%r37, %r49, %r3;
	mul.wide.s32 	%rd48, %r37, 4;
	add.s64 	%rd49, %rd3, %rd48;
	ld.global.f32 	%f97, [%rd49];
	mad.lo.s32 	%r38, %r49, %r23, %r30;
	mul.wide.s32 	%rd50, %r38, 4;
	add.s64 	%rd51, %rd2, %rd50;
	ld.global.f32 	%f98, [%rd51];
	fma.rn.f32 	%f127, %f97, %f98, %f127;
	add.s64 	%rd52, %rd1, %rd50;
	ld.global.f32 	%f99, [%rd52];
	fma.rn.f32 	%f128, %f97, %f99, %f128;
$L__BB0_13:
	fma.rn.f32 	%f100, %f127, 0fBBBB989D, 0f3F000000;
	cvt.sat.f32.f32 	%f101, %f100;
	mov.f32 	%f102, 0f4B400001;
	mov.f32 	%f103, 0f437C0000;
	fma.rm.f32 	%f104, %f101, %f103, %f102;
	add.f32 	%f105, %f104, 0fCB40007F;
	neg.f32 	%f106, %f105;
	fma.rn.f32 	%f107, %f127, 0fBFB8AA3B, %f106;
	fma.rn.f32 	%f108, %f127, 0fB2A57060, %f107;
	mov.b32 	%r39, %f104;
	shl.b32 	%r40, %r39, 23;
	mov.b32 	%f109, %r40;
	ex2.approx.ftz.f32 	%f110, %f108;
	fma.rn.f32 	%f111, %f110, %f109, 0f3F800000;
	rcp.rn.f32 	%f25, %f111;
	mul.f32 	%f112, %f127, %f25;
	mul.f32 	%f26, %f128, %f112;
	or.b32  	%r41, %r1, %r30;
	setp.ne.s32 	%p13, %r41, 0;
	@%p13 bra 	$L__BB0_15;
	add.u64 	%rd53, %SP, 0;
	add.u64 	%rd54, %SPL, 0;
	cvt.f64.f32 	%fd1, %f127;
	cvt.f64.f32 	%fd2, %f128;
	cvt.f64.f32 	%fd3, %f25;
	cvt.f64.f32 	%fd4, %f26;
	st.local.v2.f64 	[%rd54], {%fd1, %fd2};
	st.local.v2.f64 	[%rd54+16], {%fd3, %fd4};
	mov.u64 	%rd55, $str;
	cvta.global.u64 	%rd56, %rd55;
	{ // callseq 0, 0
	.param .b64 param0;
	st.param.b64 	[param0], %rd56;
	.param .b64 param1;
	st.param.b64 	[param1], %rd53;
	.param .b32 retval0;
	call.uni (retval0), 
	vprintf, 
	(
	param0, 
	param1
	);
	ld.param.b32 	%r42, [retval0];
	} // callseq 0
$L__BB0_15:
	ld.param.u64 	%rd60, [_Z13swiglu_kernelPfPKfS1_S1_iii_param_0];
	mad.lo.s32 	%r44, %r23, %r1, %r30;
	cvta.to.global.u64 	%rd57, %rd60;
	mul.wide.s32 	%rd58, %r44, 4;
	add.s64 	%rd59, %rd57, %rd58;
	st.global.f32 	[%rd59], %f26;
$L__BB0_16:
	ret;

}


// ===== COMPILED SASS (sm_100) =====

	.target	sm_100

	.elftype	@"ET_EXEC"


//--------------------- .note.nv.tkinfo           --------------------------
	.section	.note.nv.tkinfo,"",@"SHT_NOTE"
	.sectionflags	@"SHF_NOTE_NV_TKINFO"
	.tkinfo
        /*0018*/ 	.word	0x00000002
        /*0030*/ 	.string	""
        /*0030*/ 	.string	"ptxas"
        /*0030*/ 	.string	"Cuda compilation tools, release 13.0, V13.0.88"
        /*0030*/ 	.string	"Build cuda_13.0.r13.0/compiler.36424714_0"
        /*0030*/ 	.string	"-arch sm_100 -m 64 "



//--------------------- .note.nv.cuinfo           --------------------------
	.section	.note.nv.cuinfo,"",@"SHT_NOTE"
	.sectionflags	@"SHF_NOTE_NV_CUINFO"
        /*0018*/ 	.short	0x0002
        /*001a*/ 	.short	0x0064
        /*001c*/ 	.short	0x0082
	.zero		2


//--------------------- .nv.info                  --------------------------
	.section	.nv.info,"",@"SHT_CUDA_INFO"
	.align	4


	//----- nvinfo : EIATTR_REGCOUNT
	.align		4
        /*0000*/ 	.byte	0x04, 0x2f
        /*0002*/ 	.short	(.L_2 - .L_1)
	.align		4
.L_1:
        /*0004*/ 	.word	index@(_Z13swiglu_kernelPfPKfS1_S1_iii)
        /*0008*/ 	.word	0x00000020


	//----- nvinfo : EIATTR_FRAME_SIZE
	.align		4
.L_2:
        /*000c*/ 	.byte	0x04, 0x11
        /*000e*/ 	.short	(.L_4 - .L_3)
	.align		4
.L_3:
        /*0010*/ 	.word	index@($__internal_0_$__cuda_sm20_rcp_rn_f32_slowpath)
        /*0014*/ 	.word	0x00000020


	//----- nvinfo : EIATTR_FRAME_SIZE
	.align		4
.L_4:
        /*0018*/ 	.byte	0x04, 0x11
        /*001a*/ 	.short	(.L_6 - .L_5)
	.align		4
.L_5:
        /*001c*/ 	.word	index@(_Z13swiglu_kernelPfPKfS1_S1_iii)
        /*0020*/ 	.word	0x00000020


	//----- nvinfo : EIATTR_MIN_STACK_SIZE
	.align		4
.L_6:
        /*0024*/ 	.byte	0x04, 0x12
        /*0026*/ 	.short	(.L_8 - .L_7)
	.align		4
.L_7:
        /*0028*/ 	.word	index@(_Z13swiglu_kernelPfPKfS1_S1_iii)
        /*002c*/ 	.word	0x00000020
.L_8:


//--------------------- .nv.compat                --------------------------
	.section	.nv.compat,"",@"SHT_CUDA_COMPAT_INFO"
	.align	4
        /*0000*/ 	.byte	0x02, 0x09, 0x00, 0x00, 0x02, 0x02, 0x01, 0x00, 0x02, 0x05, 0x05, 0x00, 0x03, 0x07, 0x01, 0x01
        /*0010*/ 	.byte	0x02, 0x03, 0x00, 0x00, 0x02, 0x06, 0x01, 0x00, 0x04, 0x0b, 0x08, 0x00, 0x09, 0x00, 0x00, 0x00
        /*0020*/ 	.byte	0x00, 0x00, 0x00, 0x00


//--------------------- .nv.info._Z13swiglu_kernelPfPKfS1_S1_iii --------------------------
	.section	.nv.info._Z13swiglu_kernelPfPKfS1_S1_iii,"",@"SHT_CUDA_INFO"
	.sectionflags	@""
	.align	4


	//----- nvinfo : EIATTR_CUDA_API_VERSION
	.align		4
        /*0000*/ 	.byte	0x04, 0x37
        /*0002*/ 	.short	(.L_10 - .L_9)
.L_9:
        /*0004*/ 	.word	0x00000082


	//----- nvinfo : EIATTR_KPARAM_INFO
	.align		4
.L_10:
        /*0008*/ 	.byte	0x04, 0x17
        /*000a*/ 	.short	(.L_12 - .L_11)
.L_11:
        /*000c*/ 	.word	0x00000000
        /*0010*/ 	.short	0x0006
        /*0012*/ 	.short	0x0028
        /*0014*/ 	.byte	0x00, 0xf0, 0x11, 0x00


	//----- nvinfo : EIATTR_KPARAM_INFO
	.align		4
.L_12:
        /*0018*/ 	.byte	0x04, 0x17
        /*001a*/ 	.short	(.L_14 - .L_13)
.L_13:
        /*001c*/ 	.word	0x00000000
        /*0020*/ 	.short	0x0005
        /*0022*/ 	.short	0x0024
        /*0024*/ 	.byte	0x00, 0xf0, 0x11, 0x00


	//----- nvinfo : EIATTR_KPARAM_INFO
	.align		4
.L_14:
        /*0028*/ 	.byte	0x04, 0x17
        /*002a*/ 	.short	(.L_16 - .L_15)
.L_15:
        /*002c*/ 	.word	0x00000000
        /*0030*/ 	.short	0x0004
        /*0032*/ 	.short	0x0020
        /*0034*/ 	.byte	0x00, 0xf0, 0x11, 0x00


	//----- nvinfo : EIATTR_KPARAM_INFO
	.align		4
.L_16:
        /*0038*/ 	.byte	0x04, 0x17
        /*003a*/ 	.short	(.L_18 - .L_17)
.L_17:
        /*003c*/ 	.word	0x00000000
        /*0040*/ 	.short	0x0003
        /*0042*/ 	.short	0x0018
        /*0044*/ 	.byte	0x00, 0xf5, 0x21, 0x00


	//----- nvinfo : EIATTR_KPARAM_INFO
	.align		4
.L_18:
        /*0048*/ 	.byte	0x04, 0x17
        /*004a*/ 	.short	(.L_20 - .L_19)
.L_19:
        /*004c*/ 	.word	0x00000000
        /*0050*/ 	.short	0x0002
        /*0052*/ 	.short	0x0010
        /*0054*/ 	.byte	0x00, 0xf5, 0x21, 0x00


	//----- nvinfo : EIATTR_KPARAM_INFO
	.align		4
.L_20:
        /*0058*/ 	.byte	0x04, 0x17
        /*005a*/ 	.short	(.L_22 - .L_21)
.L_21:
        /*005c*/ 	.word	0x00000000
        /*0060*/ 	.short	0x0001
        /*0062*/ 	.short	0x0008
        /*0064*/ 	.byte	0x00, 0xf5, 0x21, 0x00


	//----- nvinfo : EIATTR_KPARAM_INFO
	.align		4
.L_22:
        /*0068*/ 	.byte	0x04, 0x17
        /*006a*/ 	.short	(.L_24 - .L_23)
.L_23:
        /*006c*/ 	.word	0x00000000
        /*0070*/ 	.short	0x0000
        /*0072*/ 	.short	0x0000
        /*0074*/ 	.byte	0x00, 0xf5, 0x21, 0x00


	//----- nvinfo : EIATTR_SPARSE_MMA_MASK
	.align		4
.L_24:
        /*0078*/ 	.byte	0x03, 0x50
        /*007a*/ 	.short	0x0000


	//----- nvinfo : EIATTR_MAXREG_COUNT
	.align		4
        /*007c*/ 	.byte	0x03, 0x1b
        /*007e*/ 	.short	0x00ff


	//----- nvinfo : EIATTR_EXTERNS
	.align		4
        /*0080*/ 	.byte	0x04, 0x0f
        /*0082*/ 	.short	(.L_26 - .L_25)


	//   ....[0]....
	.align		4
.L_25:
        /*0084*/ 	.word	index@(vprintf)


	//----- nvinfo : EIATTR_MERCURY_ISA_VERSION
	.align		4
.L_26:
        /*0088*/ 	.byte	0x03, 0x5f
        /*008a*/ 	.short	0x0101


	//----- nvinfo : EIATTR_VRC_CTA_INIT_COUNT
	.align		4
        /*008c*/ 	.byte	0x02, 0x4a
	.zero		1
	.zero		1


	//----- nvinfo : EIATTR_SYSCALL_OFFSETS
	.align		4
        /*0090*/ 	.byte	0x04, 0x46
        /*0092*/ 	.short	(.L_28 - .L_27)


	//   ....[0]....
.L_27:
        /*0094*/ 	.word	0x00000de0


	//----- nvinfo : EIATTR_EXIT_INSTR_OFFSETS
	.align		4
.L_28:
        /*0098*/ 	.byte	0x04, 0x1c
        /*009a*/ 	.short	(.L_30 - .L_29)


	//   ....[0]....
.L_29:
        /*009c*/ 	.word	0x00000120


	//   ....[1]....
        /*00a0*/ 	.word	0x00000e50


	//----- nvinfo : EIATTR_CRS_STACK_SIZE
	.align		4
.L_30:
        /*00a4*/ 	.byte	0x04, 0x1e
        /*00a6*/ 	.short	(.L_32 - .L_31)
.L_31:
        /*00a8*/ 	.word	0x00000000


	//----- nvinfo : EIATTR_CBANK_PARAM_SIZE
	.align		4
.L_32:
        /*00ac*/ 	.byte	0x03, 0x19
        /*00ae*/ 	.short	0x002c


	//----- nvinfo : EIATTR_PARAM_CBANK
	.align		4
        /*00b0*/ 	.byte	0x04, 0x0a
        /*00b2*/ 	.short	(.L_34 - .L_33)
	.align		4
.L_33:
        /*00b4*/ 	.word	index@(.nv.constant0._Z13swiglu_kernelPfPKfS1_S1_iii)
        /*00b8*/ 	.short	0x0380
        /*00ba*/ 	.short	0x002c


	//----- nvinfo : EIATTR_SW_WAR
	.align		4
.L_34:
        /*00bc*/ 	.byte	0x04, 0x36
        /*00be*/ 	.short	(.L_36 - .L_35)
.L_35:
        /*00c0*/ 	.word	0x00000008
.L_36:


//--------------------- .nv.callgraph             --------------------------
	.section	.nv.callgraph,"",@"SHT_CUDA_CALLGRAPH"
	.align	4
	.sectionentsize	8
	.align		4
        /*0000*/ 	.word	0x00000000
	.align		4
        /*0004*/ 	.word	0xffffffff
	.align		4
        /*0008*/ 	.word	index@(_Z13swiglu_kernelPfPKfS1_S1_iii)
	.align		4
        /*000c*/ 	.word	index@(vprintf)
	.align		4
        /*0010*/ 	.word	0x00000000
	.align		4
        /*0014*/ 	.word	0xfffffffe
	.align		4
        /*0018*/ 	.word	0x00000000
	.align		4
        /*001c*/ 	.word	0xfffffffd
	.align		4
        /*0020*/ 	.word	0x00000000
	.align		4
        /*0024*/ 	.word	0xfffffffc


//--------------------- .nv.constant4             --------------------------
	.section	.nv.constant4,"a",@progbits
	.align	8
	.align		8
.nv.constant4:
        /*0000*/ 	.dword	vprintf
	.align		8
        /*0008*/ 	.dword	$str


//--------------------- .text._Z13swiglu_kernelPfPKfS1_S1_iii --------------------------
	.section	.text._Z13swiglu_kernelPfPKfS1_S1_iii,"ax",@progbits
	.align	128
        .global         _Z13swiglu_kernelPfPKfS1_S1_iii
        .type           _Z13swiglu_kernelPfPKfS1_S1_iii,@function
        .size           _Z13swiglu_kernelPfPKfS1_S1_iii,(.L_x_14 - _Z13swiglu_kernelPfPKfS1_S1_iii)
        .other          _Z13swiglu_kernelPfPKfS1_S1_iii,@"STO_CUDA_ENTRY STV_DEFAULT"
_Z13swiglu_kernelPfPKfS1_S1_iii:
.text._Z13swiglu_kernelPfPKfS1_S1_iii:
[----:B------:R-:W0:Y:S01]  /*0000*/  LDC R1, c[0x0][0x37c] ;  /* 0x0000df00ff017b82 */ /* 0x000e220000000800 */
[----:B------:R-:W1:Y:S01]  /*0010*/  S2R R2, SR_TID.Y ;  /* 0x0000000000027919 */ /* 0x000e620000002200 */
[----:B------:R-:W2:Y:S06]  /*0020*/  LDCU UR5, c[0x0][0x2fc] ;  /* 0x00005f80ff0577ac */ /* 0x000eac0008000800 */
[----:B------:R-:W3:Y:S01]  /*0030*/  LDC R16, c[0x0][0x360] ;  /* 0x0000d800ff107b82 */ /* 0x000ee20000000800 */
[----:B0-----:R-:W-:Y:S01]  /*0040*/  IADD3 R1, PT, PT, R1, -0x20, RZ ;  /* 0xffffffe001017810 */ /* 0x001fe20007ffe0ff */
[----:B------:R-:W3:Y:S01]  /*0050*/  S2R R3, SR_TID.X ;  /* 0x0000000000037919 */ /* 0x000ee20000002100 */
[----:B------:R-:W0:Y:S01]  /*0060*/  LDCU UR8, c[0x0][0x3a0] ;  /* 0x00007400ff0877ac */ /* 0x000e220008000800 */
[----:B------:R-:W4:Y:S04]  /*0070*/  LDCU UR4, c[0x0][0x2f8] ;  /* 0x00005f00ff0477ac */ /* 0x000f280008000800 */
[----:B------:R-:W1:Y:S08]  /*0080*/  S2UR UR7, SR_CTAID.Y ;  /* 0x00000000000779c3 */ /* 0x000e700000002600 */
[----:B------:R-:W1:Y:S08]  /*0090*/  LDC R17, c[0x0][0x364] ;  /* 0x0000d900ff117b82 */ /* 0x000e700000000800 */
[----:B------:R-:W3:Y:S01]  /*00a0*/  S2UR UR6, SR_CTAID.X ;  /* 0x00000000000679c3 */ /* 0x000ee20000002500 */
[----:B----4-:R-:W-:-:S04]  /*00b0*/  IADD3 R6, P1, PT, R1, UR4, RZ ;  /* 0x0000000401067c10 */ /* 0x010fc8000ff3e0ff */
[----:B--2---:R-:W-:-:S03]  /*00c0*/  IADD3.X R7, PT, PT, RZ, UR5, RZ, P1, !PT ;  /* 0x00000005ff077c10 */ /* 0x004fc60008ffe4ff */
[----:B------:R-:W2:Y:S01]  /*00d0*/  LDC R0, c[0x0][0x3a8] ;  /* 0x0000ea00ff007b82 */ /* 0x000ea20000000800 */
[----:B-1----:R-:W-:Y:S02]  /*00e0*/  IMAD R17, R17, UR7, R2 ;  /* 0x0000000711117c24 */ /* 0x002fe4000f8e0202 */
[----:B---3--:R-:W-:-:S03]  /*00f0*/  IMAD R16, R16, UR6, R3 ;  /* 0x0000000610107c24 */ /* 0x008fc6000f8e0203 */
[----:B--2---:R-:W-:-:S04]  /*0100*/  ISETP.GE.AND P0, PT, R17, R0, PT ;  /* 0x000000001100720c */ /* 0x004fc80003f06270 */
[----:B0-----:R-:W-:-:S13]  /*0110*/  ISETP.GE.OR P0, PT, R16, UR8, P0 ;  /* 0x0000000810007c0c */ /* 0x001fda0008706670 */
[----:B------:R-:W-:Y:S05]  /*0120*/  @P0 EXIT ;  /* 0x000000000000094d */ /* 0x000fea0003800000 */
[----:B------:R-:W0:Y:S01]  /*0130*/  LDC R3, c[0x0][0x3a4] ;  /* 0x0000e900ff037b82 */ /* 0x000e220000000800 */
[----:B------:R-:W1:Y:S01]  /*0140*/  LDCU.64 UR36, c[0x0][0x358] ;  /* 0x00006b00ff2477ac */ /* 0x000e620008000a00 */
[----:B------:R-:W-:Y:S01]  /*0150*/  HFMA2 R24, -RZ, RZ, 0, 0 ;  /* 0x00000000ff187431 */ /* 0x000fe200000001ff */
[----:B------:R-:W-:Y:S02]  /*0160*/  MOV R10, RZ ;  /* 0x000000ff000a7202 */ /* 0x000fe40000000f00 */
[----:B0-----:R-:W-:-:S13]  /*0170*/  ISETP.GE.AND P0, PT, R3, 0x1, PT ;  /* 0x000000010300780c */ /* 0x001fda0003f06270 */
[----:B-1----:R-:W-:Y:S05]  /*0180*/  @!P0 BRA `(.L_x_0) ;  /* 0x0000000800708947 */ /* 0x002fea0003800000 */
[C---:B------:R-:W-:Y:S01]  /*0190*/  ISETP.GE.U32.AND P0, PT, R3.reuse, 0x8, PT ;  /* 0x000000080300780c */ /* 0x040fe20003f06070 */
[----:B------:R-:W-:Y:S01]  /*01a0*/  IMAD R8, R16, R3, RZ ;  /* 0x0000000310087224 */ /* 0x000fe200078e02ff */
[----:B------:R-:W-:Y:S02]  /*01b0*/  LOP3.LUT R5, R3, 0x7, RZ, 0xc0, !PT ;  /* 0x0000000703057812 */ /* 0x000fe400078ec0ff */
[----:B------:R-:W-:Y:S02]  /*01c0*/  MOV R10, RZ ;  /* 0x000000ff000a7202 */ /* 0x000fe40000000f00 */
[----:B------:R-:W-:Y:S02]  /*01d0*/  ISETP.NE.AND P1, PT, R5, RZ, PT ;  /* 0x000000ff0500720c */ /* 0x000fe40003f25270 */
[----:B------:R-:W-:Y:S02]  /*01e0*/  MOV R9, RZ ;  /* 0x000000ff00097202 */ /* 0x000fe40000000f00 */
[----:B------:R-:W-:-:S03]  /*01f0*/  MOV R24, RZ ;  /* 0x000000ff00187202 */ /* 0x000fc60000000f00 */
[----:B------:R-:W-:Y:S06]  /*0200*/  @!P0 BRA `(.L_x_1) ;  /* 0x0000000400188947 */ /* 0x000fec0003800000 */
[----:B------:R-:W-:Y:S01]  /*0210*/  LOP3.LUT R9, R3, 0x7ffffff8, RZ, 0xc0, !PT ;  /* 0x7ffffff803097812 */ /* 0x000fe200078ec0ff */
[----:B------:R-:W-:Y:S01]  /*0220*/  HFMA2 R10, -RZ, RZ, 0, 0 ;  /* 0x00000000ff0a7431 */ /* 0x000fe200000001ff */
[----:B------:R-:W-:Y:S02]  /*0230*/  MOV R4, R8 ;  /* 0x0000000800047202 */ /* 0x000fe40000000f00 */
[----:B------:R-:W-:Y:S02]  /*0240*/  MOV R11, R17 ;  /* 0x00000011000b7202 */ /* 0x000fe40000000f00 */
[----:B------:R-:W-:-:S07]  /*0250*/  IADD3 R2, PT, PT, -R9, RZ, RZ ;  /* 0x000000ff09027210 */ /* 0x000fce0007ffe1ff */
.L_x_2:
[----:B------:R-:W0:Y:S08]  /*0260*/  LDC.64 R12, c[0x0][0x388] ;  /* 0x0000e200ff0c7b82 */ /* 0x000e300000000a00 */
[----:B------:R-:W1:Y:S08]  /*0270*/  LDC.64 R22, c[0x0][0x390] ;  /* 0x0000e400ff167b82 */ /* 0x000e700000000a00 */
[----:B------:R-:W2:Y:S01]  /*0280*/  LDC.64 R14, c[0x0][0x398] ;  /* 0x0000e600ff0e7b82 */ /* 0x000ea20000000a00 */
[----:B0-----:R-:W-:-:S05]  /*0290*/  IMAD.WIDE R12, R4, 0x4, R12 ;  /* 0x00000004040c7825 */ /* 0x001fca00078e020c */
[----:B------:R-:W3:Y:S01]  /*02a0*/  LDG.E R25, desc[UR36][R12.64] ;  /* 0x000000240c197981 */ /* 0x000ee2000c1e1900 */
[----:B-1----:R-:W-:-:S03]  /*02b0*/  IMAD.WIDE R22, R11, 0x4, R22 ;  /* 0x000000040b167825 */ /* 0x002fc600078e0216 */
[----:B------:R-:W4:Y:S04]  /*02c0*/  LDG.E R18, desc[UR36][R12.64+0x4] ;  /* 0x000004240c127981 */ /* 0x000f28000c1e1900 */
[----:B------:R0:W3:Y:S01]  /*02d0*/  LDG.E R27, desc[UR36][R22.64] ;  /* 0x00000024161b7981 */ /* 0x0000e2000c1e1900 */
[----:B--2---:R-:W-:-:S05]  /*02e0*/  IMAD.WIDE R14, R11, 0x4, R14 ;  /* 0x000000040b0e7825 */ /* 0x004fca00078e020e */
[----:B------:R-:W2:Y:S01]  /*02f0*/  LDG.E R29, desc[UR36][R14.64] ;  /* 0x000000240e1d7981 */ /* 0x000ea2000c1e1900 */
[----:B0-----:R-:W-:-:S04]  /*0300*/  IMAD.WIDE R22, R0, 0x4, R22 ;  /* 0x0000000400167825 */ /* 0x001fc800078e0216 */
[C---:B------:R-:W-:Y:S02]  /*0310*/  IMAD.WIDE R20, R0.reuse, 0x4, R14 ;  /* 0x0000000400147825 */ /* 0x040fe400078e020e */
[----:B------:R0:W4:Y:S04]  /*0320*/  LDG.E R15, desc[UR36][R22.64] ;  /* 0x00000024160f7981 */ /* 0x000128000c1e1900 */
[----:B------:R1:W5:Y:S01]  /*0330*/  LDG.E R19, desc[UR36][R20.64] ;  /* 0x0000002414137981 */ /* 0x000362000c1e1900 */
[----:B0-----:R-:W-:-:S04]  /*0340*/  IMAD.WIDE R22, R0, 0x4, R22 ;  /* 0x0000000400167825 */ /* 0x001fc800078e0216 */
[----:B-1----:R-:W-:-:S04]  /*0350*/  IMAD.WIDE R20, R0, 0x4, R20 ;  /* 0x0000000400147825 */ /* 0x002fc800078e0214 */
[C---:B---3--:R-:W-:Y:S01]  /*0360*/  FFMA R27, R25.reuse, R27, R24 ;  /* 0x0000001b191b7223 */ /* 0x048fe20000000018 */
[----:B--2---:R-:W-:Y:S02]  /*0370*/  FFMA R28, R25, R29, R10 ;  /* 0x0000001d191c7223 */ /* 0x004fe4000000000a */
[----:B------:R-:W2:Y:S04]  /*0380*/  LDG.E R10, desc[UR36][R12.64+0x8] ;  /* 0x000008240c0a7981 */ /* 0x000ea8000c1e1900 */
[----:B------:R-:W2:Y:S04]  /*0390*/  LDG.E R25, desc[UR36][R22.64] ;  /* 0x0000002416197981 */ /* 0x000ea8000c1e1900 */
[----:B------:R-:W3:Y:S01]  /*03a0*/  LDG.E R29, desc[UR36][R20.64] ;  /* 0x00000024141d7981 */ /* 0x000ee2000c1e1900 */
[----:B----4-:R-:W-:Y:S01]  /*03b0*/  FFMA R24, R18, R15, R27 ;  /* 0x0000000f12187223 */ /* 0x010fe2000000001b */
[----:B------:R-:W-:-:S04]  /*03c0*/  IMAD.WIDE R14, R0, 0x4, R22 ;  /* 0x00000004000e7825 */ /* 0x000fc800078e0216 */
[----:B------:R-:W-:Y:S01]  /*03d0*/  IMAD.WIDE R26, R0, 0x4, R20 ;  /* 0x00000004001a7825 */ /* 0x000fe200078e0214 */
[----:B------:R-:W4:Y:S03]  /*03e0*/  LDG.E R22, desc[UR36][R14.64] ;  /* 0x000000240e167981 */ /* 0x000f26000c1e1900 */
[----:B-----5:R-:W-:Y:S01]  /*03f0*/  FFMA R28, R18, R19, R28 ;  /* 0x00000013121c7223 */ /* 0x020fe2000000001c */
[----:B------:R-:W4:Y:S01]  /*0400*/  LDG.E R21, desc[UR36][R12.64+0xc] ;  /* 0x00000c240c157981 */ /* 0x000f22000c1e1900 */
[----:B------:R-:W-:-:S03]  /*0410*/  IMAD.WIDE R18, R0, 0x4, R14 ;  /* 0x0000000400127825 */ /* 0x000fc600078e020e */
[----:B------:R-:W5:Y:S04]  /*0420*/  LDG.E R20, desc[UR36][R26.64] ;  /* 0x000000241a147981 */ /* 0x000f68000c1e1900 */
[----:B------:R0:W5:Y:S01]  /*0430*/  LDG.E R23, desc[UR36][R18.64] ;  /* 0x0000002412177981 */ /* 0x000162000c1e1900 */
[C---:B--2---:R-:W-:Y:S01]  /*0440*/  FFMA R24, R10.reuse, R25, R24 ;  /* 0x000000190a187223 */ /* 0x044fe20000000018 */
[----:B---3--:R-:W-:Y:S02]  /*0450*/  FFMA R25, R10, R29, R28 ;  /* 0x0000001d0a197223 */ /* 0x008fe4000000001c */
[----:B------:R-:W2:Y:S01]  /*0460*/  LDG.E R28, desc[UR36][R12.64+0x10] ;  /* 0x000010240c1c7981 */ /* 0x000ea2000c1e1900 */
[----:B0-----:R-:W-:-:S04]  /*0470*/  IMAD.WIDE R18, R0, 0x4, R18 ;  /* 0x0000000400127825 */ /* 0x001fc800078e0212 */
[----:B------:R-:W-:Y:S02]  /*0480*/  IMAD.WIDE R14, R0, 0x4, R26 ;  /* 0x00000004000e7825 */ /* 0x000fe400078e021a */
[----:B------:R-:W3:Y:S02]  /*0490*/  LDG.E R26, desc[UR36][R18.64] ;  /* 0x00000024121a7981 */ /* 0x000ee4000c1e1900 */
[C---:B----4-:R-:W-:Y:S02]  /*04a0*/  FFMA R29, R21.reuse, R22, R24 ;  /* 0x00000016151d7223 */ /* 0x050fe40000000018 */
[----:B------:R-:W4:Y:S01]  /*04b0*/  LDG.E R22, desc[UR36][R12.64+0x18] ;  /* 0x000018240c167981 */ /* 0x000f22000c1e1900 */
[----:B-----5:R-:W-:-:S03]  /*04c0*/  FFMA R21, R21, R20, R25 ;  /* 0x0000001415157223 */ /* 0x020fc60000000019 */
[----:B------:R-:W3:Y:S04]  /*04d0*/  LDG.E R25, desc[UR36][R12.64+0x14] ;  /* 0x000014240c197981 */ /* 0x000ee8000c1e1900 */
[----:B------:R0:W5:Y:S04]  /*04e0*/  LDG.E R20, desc[UR36][R12.64+0x1c] ;  /* 0x00001c240c147981 */ /* 0x000168000c1e1900 */
[----:B------:R1:W4:Y:S01]  /*04f0*/  LDG.E R27, desc[UR36][R14.64] ;  /* 0x000000240e1b7981 */ /* 0x000322000c1e1900 */
[----:B0-----:R-:W-:-:S04]  /*0500*/  IMAD.WIDE R12, R0, 0x4, R18 ;  /* 0x00000004000c7825 */ /* 0x001fc800078e0212 */
[----:B-1----:R-:W-:-:S05]  /*0510*/  IMAD.WIDE R14, R0, 0x4, R14 ;  /* 0x00000004000e7825 */ /* 0x002fca00078e020e */
[----:B------:R-:W5:Y:S01]  /*0520*/  LDG.E R24, desc[UR36][R14.64] ;  /* 0x000000240e187981 */ /* 0x000f62000c1e1900 */
[----:B------:R-:W-:-:S04]  /*0530*/  IMAD.WIDE R18, R0, 0x4, R14 ;  /* 0x0000000400127825 */ /* 0x000fc800078e020e */
[----:B--2---:R-:W-:Y:S02]  /*0540*/  FFMA R10, R28, R23, R29 ;  /* 0x000000171c0a7223 */ /* 0x004fe4000000001d */
[----:B------:R0:W2:Y:S02]  /*0550*/  LDG.E R23, desc[UR36][R12.64] ;  /* 0x000000240c177981 */ /* 0x0000a4000c1e1900 */
[----:B0-----:R-:W-:-:S05]  /*0560*/  IMAD.WIDE R12, R0, 0x4, R12 ;  /* 0x00000004000c7825 */ /* 0x001fca00078e020c */
[----:B------:R-:W2:Y:S04]  /*0570*/  LDG.E R29, desc[UR36][R12.64] ;  /* 0x000000240c1d7981 */ /* 0x000ea8000c1e1900 */
[----:B------:R0:W2:Y:S02]  /*0580*/  LDG.E R13, desc[UR36][R18.64] ;  /* 0x00000024120d7981 */ /* 0x0000a4000c1e1900 */
[----:B0-----:R-:W-:-:S06]  /*0590*/  IMAD.WIDE R18, R0, 0x4, R18 ;  /* 0x0000000400127825 */ /* 0x001fcc00078e0212 */
[----:B------:R-:W2:Y:S01]  /*05a0*/  LDG.E R19, desc[UR36][R18.64] ;  /* 0x0000002412137981 */ /* 0x000ea2000c1e1900 */
[----:B------:R-:W-:Y:S01]  /*05b0*/  IADD3 R2, PT, PT, R2, 0x8, RZ ;  /* 0x0000000802027810 */ /* 0x000fe20007ffe0ff */
[----:B----4-:R-:W-:-:S03]  /*05c0*/  FFMA R21, R28, R27, R21 ;  /* 0x0000001b1c157223 */ /* 0x010fc60000000015 */
[----:B------:R-:W-:Y:S01]  /*05d0*/  ISETP.NE.AND P0, PT, R2, RZ, PT ;  /* 0x000000ff0200720c */ /* 0x000fe20003f05270 */
[C---:B---3--:R-:W-:Y:S01]  /*05e0*/  FFMA R27, R25.reuse, R26, R10 ;  /* 0x0000001a191b7223 */ /* 0x048fe2000000000a */
[----:B-----5:R-:W-:Y:S01]  /*05f0*/  FFMA R24, R25, R24, R21 ;  /* 0x0000001819187223 */ /* 0x020fe20000000015 */
[----:B------:R-:W-:Y:S02]  /*0600*/  IADD3 R4, PT, PT, R4, 0x8, RZ ;  /* 0x0000000804047810 */ /* 0x000fe40007ffe0ff */
[----:B------:R-:W-:Y:S01]  /*0610*/  LEA R11, R0, R11, 0x3 ;  /* 0x0000000b000b7211 */ /* 0x000fe200078e18ff */
[C---:B--2---:R-:W-:Y:S01]  /*0620*/  FFMA R23, R22.reuse, R23, R27 ;  /* 0x0000001716177223 */ /* 0x044fe2000000001b */
[----:B------:R-:W-:-:S03]  /*0630*/  FFMA R10, R22, R13, R24 ;  /* 0x0000000d160a7223 */ /* 0x000fc60000000018 */
[C---:B------:R-:W-:Y:S01]  /*0640*/  FFMA R24, R20.reuse, R29, R23 ;  /* 0x0000001d14187223 */ /* 0x040fe20000000017 */
[----:B------:R-:W-:Y:S02]  /*0650*/  FFMA R10, R20, R19, R10 ;  /* 0x00000013140a7223 */ /* 0x000fe4000000000a */
[----:B------:R-:W-:Y:S05]  /*0660*/  @P0 BRA `(.L_x_2) ;  /* 0xfffffff800fc0947 */ /* 0x000fea000383ffff */
.L_x_1:
[----:B------:R-:W-:Y:S05]  /*0670*/  @!P1 BRA `(.L_x_0) ;  /* 0x0000000400349947 */ /* 0x000fea0003800000 */
[----:B------:R-:W-:Y:S02]  /*0680*/  ISETP.GE.U32.AND P0, PT, R5, 0x4, PT ;  /* 0x000000040500780c */ /* 0x000fe40003f06070 */
[----:B------:R-:W-:-:S04]  /*0690*/  LOP3.LUT R2, R3, 0x3, RZ, 0xc0, !PT ;  /* 0x0000000303027812 */ /* 0x000fc800078ec0ff */
[----:B------:R-:W-:-:S07]  /*06a0*/  ISETP.NE.AND P1, PT, R2, RZ, PT ;  /* 0x000000ff0200720c */ /* 0x000fce0003f25270 */
[----:B------:R-:W-:Y:S06]  /*06b0*/  @!P0 BRA `(.L_x_3) ;  /* 0x00000000008c8947 */ /* 0x000fec0003800000 */
[----:B------:R-:W0:Y:S01]  /*06c0*/  LDC.64 R14, c[0x0][0x390] ;  /* 0x0000e400ff0e7b82 */ /* 0x000e220000000a00 */
[----:B------:R-:W-:Y:S01]  /*06d0*/  IMAD R13, R9, R0, R17 ;  /* 0x00000000090d7224 */ /* 0x000fe200078e0211 */
[----:B------:R-:W-:-:S06]  /*06e0*/  IADD3 R11, PT, PT, R8, R9, RZ ;  /* 0x00000009080b7210 */ /* 0x000fcc0007ffe0ff */
[----:B------:R-:W1:Y:S08]  /*06f0*/  LDC.64 R4, c[0x0][0x398] ;  /* 0x0000e600ff047b82 */ /* 0x000e700000000a00 */
[----:B------:R-:W2:Y:S01]  /*0700*/  LDC.64 R22, c[0x0][0x388] ;  /* 0x0000e200ff167b82 */ /* 0x000ea20000000a00 */
[----:B0-----:R-:W-:-:S05]  /*0710*/  IMAD.WIDE R14, R13, 0x4, R14 ;  /* 0x000000040d0e7825 */ /* 0x001fca00078e020e */
[----:B------:R0:W3:Y:S01]  /*0720*/  LDG.E R28, desc[UR36][R14.64] ;  /* 0x000000240e1c7981 */ /* 0x0000e2000c1e1900 */
[----:B-1----:R-:W-:-:S04]  /*0730*/  IMAD.WIDE R4, R13, 0x4, R4 ;  /* 0x000000040d047825 */ /* 0x002fc800078e0204 */
[----:B------:R-:W-:-:S04]  /*0740*/  IMAD.WIDE R18, R0, 0x4, R14 ;  /* 0x0000000400127825 */ /* 0x000fc800078e020e */
[C---:B------:R-:W-:Y:S01]  /*0750*/  IMAD.WIDE R12, R0.reuse, 0x4, R4 ;  /* 0x00000004000c7825 */ /* 0x040fe200078e0204 */
[----:B------:R-:W4:Y:S03]  /*0760*/  LDG.E R27, desc[UR36][R18.64] ;  /* 0x00000024121b7981 */ /* 0x000f26000c1e1900 */
[----:B--2---:R-:W-:Y:S01]  /*0770*/  IMAD.WIDE R22, R11, 0x4, R22 ;  /* 0x000000040b167825 */ /* 0x004fe200078e0216 */
[----:B------:R-:W2:Y:S03]  /*0780*/  LDG.E R5, desc[UR36][R4.64] ;  /* 0x0000002404057981 */ /* 0x000ea6000c1e1900 */
[C---:B0-----:R-:W-:Y:S01]  /*0790*/  IMAD.WIDE R14, R0.reuse, 0x4, R18 ;  /* 0x00000004000e7825 */ /* 0x041fe200078e0212 */
[----:B------:R-:W3:Y:S03]  /*07a0*/  LDG.E R29, desc[UR36][R22.64] ;  /* 0x00000024161d7981 */ /* 0x000ee6000c1e1900 */
[C---:B------:R-:W-:Y:S01]  /*07b0*/  IMAD.WIDE R20, R0.reuse, 0x4, R12 ;  /* 0x0000000400147825 */ /* 0x040fe200078e020c */
[----:B------:R-:W4:Y:S04]  /*07c0*/  LDG.E R26, desc[UR36][R22.64+0x4] ;  /* 0x00000424161a7981 */ /* 0x000f28000c1e1900 */
[----:B------:R-:W5:Y:S04]  /*07d0*/  LDG.E R13, desc[UR36][R12.64] ;  /* 0x000000240c0d7981 */ /* 0x000f68000c1e1900 */
[----:B------:R-:W5:Y:S04]  /*07e0*/  LDG.E R25, desc[UR36][R22.64+0x8] ;  /* 0x0000082416197981 */ /* 0x000f68000c1e1900 */
[----:B------:R0:W5:Y:S04]  /*07f0*/  LDG.E R11, desc[UR36][R22.64+0xc] ;  /* 0x00000c24160b7981 */ /* 0x000168000c1e1900 */
[----:B------:R1:W5:Y:S04]  /*0800*/  LDG.E R12, desc[UR36][R20.64] ;  /* 0x00000024140c7981 */ /* 0x000368000c1e1900 */
[----:B------:R-:W5:Y:S01]  /*0810*/  LDG.E R4, desc[UR36][R14.64] ;  /* 0x000000240e047981 */ /* 0x000f62000c1e1900 */
[----:B0-----:R-:W-:-:S04]  /*0820*/  IMAD.WIDE R22, R0, 0x4, R14 ;  /* 0x0000000400167825 */ /* 0x001fc800078e020e */
[----:B-1----:R-:W-:Y:S02]  /*0830*/  IMAD.WIDE R20, R0, 0x4, R20 ;  /* 0x0000000400147825 */ /* 0x002fe400078e0214 */
[----:B------:R-:W5:Y:S04]  /*0840*/  LDG.E R22, desc[UR36][R22.64] ;  /* 0x0000002416167981 */ /* 0x000f68000c1e1900 */
[----:B------:R-:W5:Y:S01]  /*0850*/  LDG.E R21, desc[UR36][R20.64] ;  /* 0x0000002414157981 */ /* 0x000f62000c1e1900 */
[----:B------:R-:W-:Y:S01]  /*0860*/  IADD3 R9, PT, PT, R9, 0x4, RZ ;  /* 0x0000000409097810 */ /* 0x000fe20007ffe0ff */
[C---:B---3--:R-:W-:Y:S01]  /*0870*/  FFMA R19, R29.reuse, R28, R24 ;  /* 0x0000001c1d137223 */ /* 0x048fe20000000018 */
[----:B--2---:R-:W-:-:S03]  /*0880*/  FFMA R10, R29, R5, R10 ;  /* 0x000000051d0a7223 */ /* 0x004fc6000000000a */
[C---:B----4-:R-:W-:Y:S01]  /*0890*/  FFMA R18, R26.reuse, R27, R19 ;  /* 0x0000001b1a127223 */ /* 0x050fe20000000013 */
[----:B-----5:R-:W-:-:S04]  /*08a0*/  FFMA R5, R26, R13, R10 ;  /* 0x0000000d1a057223 */ /* 0x020fc8000000000a */
[C---:B------:R-:W-:Y:S01]  /*08b0*/  FFMA R12, R25.reuse, R12, R5 ;  /* 0x0000000c190c7223 */ /* 0x040fe20000000005 */
[----:B------:R-:W-:-:S04]  /*08c0*/  FFMA R4, R25, R4, R18 ;  /* 0x0000000419047223 */ /* 0x000fc80000000012 */
[C---:B------:R-:W-:Y:S01]  /*08d0*/  FFMA R24, R11.reuse, R22, R4 ;  /* 0x000000160b187223 */ /* 0x040fe20000000004 */
[----:B------:R-:W-:-:S07]  /*08e0*/  FFMA R10, R11, R21, R12 ;  /* 0x000000150b0a7223 */ /* 0x000fce000000000c */
.L_x_3:
[----:B------:R-:W-:Y:S05]  /*08f0*/  @!P1 BRA `(.L_x_0) ;  /* 0x0000000000949947 */ /* 0x000fea0003800000 */
[----:B------:R-:W-:Y:S01]  /*0900*/  ISETP.NE.AND P0, PT, R2, 0x1, PT ;  /* 0x000000010200780c */ /* 0x000fe20003f05270 */
[----:B------:R-:W0:Y:S01]  /*0910*/  LDC.64 R20, c[0x0][0x390] ;  /* 0x0000e400ff147b82 */ /* 0x000e220000000a00 */
[----:B------:R-:W-:-:S04]  /*0920*/  LOP3.LUT R3, R3, 0x1, RZ, 0xc0, !PT ;  /* 0x0000000103037812 */ /* 0x000fc800078ec0ff */
[----:B------:R-:W-:-:S03]  /*0930*/  ISETP.NE.U32.AND P1, PT, R3, 0x1, PT ;  /* 0x000000010300780c */ /* 0x000fc60003f25070 */
[----:B------:R-:W1:Y:S04]  /*0940*/  LDC.64 R14, c[0x0][0x398] ;  /* 0x0000e600ff0e7b82 */ /* 0x000e680000000a00 */
[C---:B------:R-:W-:Y:S01]  /*0950*/  @P0 IMAD R19, R9.reuse, R0, R17 ;  /* 0x0000000009130224 */ /* 0x040fe200078e0211 */
[----:B------:R-:W-:Y:S02]  /*0960*/  @P0 IADD3 R11, PT, PT, R8, R9, RZ ;  /* 0x00000009080b0210 */ /* 0x000fe40007ffe0ff */
[----:B------:R-:W-:Y:S01]  /*0970*/  @P0 IADD3 R9, PT, PT, R9, 0x2, RZ ;  /* 0x0000000209090810 */ /* 0x000fe20007ffe0ff */
[----:B------:R-:W2:Y:S08]  /*0980*/  @P0 LDC.64 R22, c[0x0][0x388] ;  /* 0x0000e200ff160b82 */ /* 0x000eb00000000a00 */
[----:B------:R-:W3:Y:S01]  /*0990*/  @!P1 LDC.64 R12, c[0x0][0x388] ;  /* 0x0000e200ff0c9b82 */ /* 0x000ee20000000a00 */
[----:B0-----:R-:W-:-:S07]  /*09a0*/  @P0 IMAD.WIDE R20, R19, 0x4, R20 ;  /* 0x0000000413140825 */ /* 0x001fce00078e0214 */
[----:B------:R-:W0:Y:S01]  /*09b0*/  LDC.64 R4, c[0x0][0x390] ;  /* 0x0000e400ff047b82 */ /* 0x000e220000000a00 */
[----:B-1----:R-:W-:-:S07]  /*09c0*/  @P0 IMAD.WIDE R14, R19, 0x4, R14 ;  /* 0x00000004130e0825 */ /* 0x002fce00078e020e */
[----:B------:R-:W1:Y:S01]  /*09d0*/  LDC.64 R2, c[0x0][0x398] ;  /* 0x0000e600ff027b82 */ /* 0x000e620000000a00 */
[----:B--2---:R-:W-:Y:S01]  /*09e0*/  @P0 IMAD.WIDE R22, R11, 0x4, R22 ;  /* 0x000000040b160825 */ /* 0x004fe200078e0216 */
[----:B------:R-:W-:-:S03]  /*09f0*/  @!P1 IADD3 R27, PT, PT, R8, R9, RZ ;  /* 0x00000009081b9210 */ /* 0x000fc60007ffe0ff */
[----:B------:R-:W-:Y:S01]  /*0a00*/  @!P1 IMAD R29, R9, R0, R17 ;  /* 0x00000000091d9224 */ /* 0x000fe200078e0211 */
[----:B------:R-:W2:Y:S01]  /*0a10*/  @P0 LDG.E R11, desc[UR36][R22.64] ;  /* 0x00000024160b0981 */ /* 0x000ea2000c1e1900 */
[----:B------:R-:W-:-:S03]  /*0a20*/  @P0 IMAD.WIDE R18, R0, 0x4, R20 ;  /* 0x0000000400120825 */ /* 0x000fc600078e0214 */
[----:B------:R-:W2:Y:S01]  /*0a30*/  @P0 LDG.E R20, desc[UR36][R20.64] ;  /* 0x0000002414140981 */ /* 0x000ea2000c1e1900 */
[----:B------:R-:W-:-:S03]  /*0a40*/  @P0 IMAD.WIDE R8, R0, 0x4, R14 ;  /* 0x0000000400080825 */ /* 0x000fc600078e020e */
[----:B------:R-:W4:Y:S01]  /*0a50*/  @P0 LDG.E R15, desc[UR36][R14.64] ;  /* 0x000000240e0f0981 */ /* 0x000f22000c1e1900 */
[----:B---3--:R-:W-:-:S03]  /*0a60*/  @!P1 IMAD.WIDE R12, R27, 0x4, R12 ;  /* 0x000000041b0c9825 */ /* 0x008fc600078e020c */
[----:B------:R-:W3:Y:S01]  /*0a70*/  @P0 LDG.E R25, desc[UR36][R22.64+0x4] ;  /* 0x0000042416190981 */ /* 0x000ee2000c1e1900 */
[----:B0-----:R-:W-:-:S03]  /*0a80*/  @!P1 IMAD.WIDE R4, R29, 0x4, R4 ;  /* 0x000000041d049825 */ /* 0x001fc600078e0204 */
[----:B------:R-:W3:Y:S01]  /*0a90*/  @P0 LDG.E R18, desc[UR36][R18.64] ;  /* 0x0000002412120981 */ /* 0x000ee2000c1e1900 */
[----:B-1----:R-:W-:-:S03]  /*0aa0*/  @!P1 IMAD.WIDE R2, R29, 0x4, R2 ;  /* 0x000000041d029825 */ /* 0x002fc600078e0202 */
[----:B------:R-:W5:Y:S04]  /*0ab0*/  @P0 LDG.E R9, desc[UR36][R8.64] ;  /* 0x0000002408090981 */ /* 0x000f68000c1e1900 */
[----:B------:R-:W5:Y:S04]  /*0ac0*/  @!P1 LDG.E R13, desc[UR36][R12.64] ;  /* 0x000000240c0d9981 */ /* 0x000f68000c1e1900 */
[----:B------:R-:W5:Y:S04]  /*0ad0*/  @!P1 LDG.E R4, desc[UR36][R4.64] ;  /* 0x0000002404049981 */ /* 0x000f68000c1e1900 */
[----:B------:R-:W5:Y:S01]  /*0ae0*/  @!P1 LDG.E R3, desc[UR36][R2.64] ;  /* 0x0000002402039981 */ /* 0x000f62000c1e1900 */
[C---:B--2---:R-:W-:Y:S01]  /*0af0*/  @P0 FFMA R20, R11.reuse, R20, R24 ;  /* 0x000000140b140223 */ /* 0x044fe20000000018 */
[----:B----4-:R-:W-:-:S03]  /*0b00*/  @P0 FFMA R0, R11, R15, R10 ;  /* 0x0000000f0b000223 */ /* 0x010fc6000000000a */
[C---:B---3--:R-:W-:Y:S01]  /*0b10*/  @P0 FFMA R24, R25.reuse, R18, R20 ;  /* 0x0000001219180223 */ /* 0x048fe20000000014 */
[----:B-----5:R-:W-:-:S03]  /*0b20*/  @P0 FFMA R10, R25, R9, R0 ;  /* 0x00000009190a0223 */ /* 0x020fc60000000000 */
[C---:B------:R-:W-:Y:S01]  /*0b30*/  @!P1 FFMA R24, R13.reuse, R4, R24 ;  /* 0x000000040d189223 */ /* 0x040fe20000000018 */
[----:B------:R-:W-:-:S07]  /*0b40*/  @!P1 FFMA R10, R13, R3, R10 ;  /* 0x000000030d0a9223 */ /* 0x000fce000000000a */
.L_x_0:
[----:B------:R-:W-:Y:S01]  /*0b50*/  MOV R3, 0x3bbb989d ;  /* 0x3bbb989d00037802 */ /* 0x000fe20000000f00 */
[----:B------:R-:W-:Y:S01]  /*0b60*/  BSSY.RECONVERGENT B0, `(.L_x_4) ;  /* 0x0000016000007945 */ /* 0x000fe20003800200 */
[----:B------:R-:W-:-:S03]  /*0b70*/  MOV R5, 0x437c0000 ;  /* 0x437c000000057802 */ /* 0x000fc60000000f00 */
[----:B------:R-:W-:-:S04]  /*0b80*/  FFMA.SAT R0, R24, -R3, 0.5 ;  /* 0x3f00000018007423 */ /* 0x000fc80000002803 */
[----:B------:R-:W-:-:S04]  /*0b90*/  FFMA.RM R0, R0, R5, 12582913 ;  /* 0x4b40000100007423 */ /* 0x000fc80000004005 */
[C---:B------:R-:W-:Y:S01]  /*0ba0*/  FADD R3, R0.reuse, -12583039 ;  /* 0xcb40007f00037421 */ /* 0x040fe20000000000 */
[----:B------:R-:W-:-:S03]  /*0bb0*/  SHF.L.U32 R0, R0, 0x17, RZ ;  /* 0x0000001700007819 */ /* 0x000fc600000006ff */
[----:B------:R-:W-:-:S04]  /*0bc0*/  FFMA R3, R24, -1.4426950216293334961, -R3 ;  /* 0xbfb8aa3b18037823 */ /* 0x000fc80000000803 */
[----:B------:R-:W-:-:S06]  /*0bd0*/  FFMA R3, R24, -1.925963033500011079e-08, R3 ;  /* 0xb2a5706018037823 */ /* 0x000fcc0000000003 */
[----:B------:R-:W0:Y:S02]  /*0be0*/  MUFU.EX2 R3, R3 ;  /* 0x0000000300037308 */ /* 0x000e240000000800 */
[----:B0-----:R-:W-:-:S05]  /*0bf0*/  FFMA R2, R0, R3, 1 ;  /* 0x3f80000000027423 */ /* 0x001fca0000000003 */
[----:B------:R-:W-:-:S04]  /*0c00*/  IADD3 R0, PT, PT, R2, 0x1800000, RZ ;  /* 0x0180000002007810 */ /* 0x000fc80007ffe0ff */
[----:B------:R-:W-:-:S04]  /*0c10*/  LOP3.LUT R0, R0, 0x7f800000, RZ, 0xc0, !PT ;  /* 0x7f80000000007812 */ /* 0x000fc800078ec0ff */
[----:B------:R-:W-:-:S13]  /*0c20*/  ISETP.GT.U32.AND P0, PT, R0, 0x1ffffff, PT ;  /* 0x01ffffff0000780c */ /* 0x000fda0003f04070 */
[----:B------:R-:W-:Y:S05]  /*0c30*/  @P0 BRA `(.L_x_5) ;  /* 0x0000000000100947 */ /* 0x000fea0003800000 */
[----:B------:R-:W-:-:S07]  /*0c40*/  MOV R4, 0xc60 ;  /* 0x00000c6000047802 */ /* 0x000fce0000000f00 */
[----:B------:R-:W-:Y:S05]  /*0c50*/  CALL.REL.NOINC `($__internal_0_$__cuda_sm20_rcp_rn_f32_slowpath) ;  /* 0x0000000000807944 */ /* 0x000fea0003c00000 */
[----:B------:R-:W-:Y:S01]  /*0c60*/  MOV R13, R3 ;  /* 0x00000003000d7202 */ /* 0x000fe20000000f00 */
[----:B------:R-:W-:Y:S06]  /*0c70*/  BRA `(.L_x_6) ;  /* 0x0000000000107947 */ /* 0x000fec0003800000 */
.L_x_5:
[----:B------:R-:W0:Y:S02]  /*0c80*/  MUFU.RCP R13, R2 ;  /* 0x00000002000d7308 */ /* 0x000e240000001000 */
[----:B0-----:R-:W-:-:S04]  /*0c90*/  FFMA R0, R2, R13, -1 ;  /* 0xbf80000002007423 */ /* 0x001fc8000000000d */
[----:B------:R-:W-:-:S04]  /*0ca0*/  FADD.FTZ R0, -R0, -RZ ;  /* 0x800000ff00007221 */ /* 0x000fc80000010100 */
[----:B------:R-:W-:-:S07]  /*0cb0*/  FFMA R13, R13, R0, R13 ;  /* 0x000000000d0d7223 */ /* 0x000fce000000000d */
.L_x_6:
[----:B------:R-:W-:Y:S05]  /*0cc0*/  BSYNC.RECONVERGENT B0 ;  /* 0x0000000000007941 */ /* 0x000fea0003800200 */
.L_x_4:
[----:B------:R-:W-:Y:S01]  /*0cd0*/  LOP3.LUT P0, RZ, R16, R17, RZ, 0xfc, !PT ;  /* 0x0000001110ff7212 */ /* 0x000fe2000780fcff */
[----:B------:R-:W-:Y:S01]  /*0ce0*/  FMUL R3, R13, R24 ;  /* 0x000000180d037220 */ /* 0x000fe20000400000 */
[----:B------:R-:W-:Y:S03]  /*0cf0*/  BSSY.RECONVERGENT B6, `(.L_x_7) ;  /* 0x0000010000067945 */ /* 0x000fe60003800200 */
[----:B------:R-:W-:-:S08]  /*0d00*/  FMUL R2, R3, R10 ;  /* 0x0000000a03027220 */ /* 0x000fd00000400000 */
[----:B------:R-:W-:Y:S05]  /*0d10*/  @P0 BRA `(.L_x_8) ;  /* 0x0000000000340947 */ /* 0x000fea0003800000 */
[----:B------:R-:W-:Y:S01]  /*0d20*/  F2F.F64.F32 R8, R24 ;  /* 0x0000001800087310 */ /* 0x000fe20000201800 */
[----:B------:R-:W-:Y:S01]  /*0d30*/  MOV R0, 0x0 ;  /* 0x0000000000007802 */ /* 0x000fe20000000f00 */
[----:B------:R-:W0:Y:S03]  /*0d40*/  LDCU.64 UR4, c[0x4][0x8] ;  /* 0x01000100ff0477ac */ /* 0x000e260008000a00 */
[----:B------:R1:W2:Y:S03]  /*0d50*/  LDC.64 R18, c[0x4][R0] ;  /* 0x0100000000127b82 */ /* 0x0002a60000000a00 */
[----:B------:R-:W3:Y:S08]  /*0d60*/  F2F.F64.F32 R10, R10 ;  /* 0x0000000a000a7310 */ /* 0x000ef00000201800 */
[----:B------:R-:W-:Y:S01]  /*0d70*/  F2F.F64.F32 R12, R13 ;  /* 0x0000000d000c7310 */ /* 0x000fe20000201800 */
[----:B0-----:R-:W-:-:S02]  /*0d80*/  MOV R4, UR4 ;  /* 0x0000000400047c02 */ /* 0x001fc40008000f00 */
[----:B------:R-:W-:Y:S01]  /*0d90*/  MOV R5, UR5 ;  /* 0x0000000500057c02 */ /* 0x000fe20008000f00 */
[----:B---3--:R1:W-:Y:S04]  /*0da0*/  STL.128 [R1], R8 ;  /* 0x0000000801007387 */ /* 0x0083e80000100c00 */
[----:B------:R-:W0:Y:S02]  /*0db0*/  F2F.F64.F32 R14, R2 ;  /* 0x00000002000e7310 */ /* 0x000e240000201800 */
[----:B0-----:R1:W-:Y:S02]  /*0dc0*/  STL.128 [R1+0x10], R12 ;  /* 0x0000100c01007387 */ /* 0x0013e40000100c00 */
[----:B------:R-:W-:-:S07]  /*0dd0*/  LEPC R20, `(.L_x_8) ;  /* 0x000000001014794e */ /* 0x000fce0000000000 */
[----:B-12---:R-:W-:Y:S05]  /*0de0*/  CALL.ABS.NOINC R18 ;  /* 0x0000000012007343 */ /* 0x006fea0003c00000 */
.L_x_8:
[----:B------:R-:W-:Y:S05]  /*0df0*/  BSYNC.RECONVERGENT B6 ;  /* 0x0000000000067941 */ /* 0x000fea0003800200 */
.L_x_7:
[----:B------:R-:W0:Y:S01]  /*0e00*/  LDC.64 R4, c[0x0][0x380] ;  /* 0x0000e000ff047b82 */ /* 0x000e220000000a00 */
[----:B------:R-:W1:Y:S02]  /*0e10*/  LDCU UR4, c[0x0][0x3a8] ;  /* 0x00007500ff0477ac */ /* 0x000e640008000800 */
[----:B-1----:R-:W-:-:S04]  /*0e20*/  IMAD R17, R16, UR4, R17 ;  /* 0x0000000410117c24 */ /* 0x002fc8000f8e0211 */
[----:B0-----:R-:W-:-:S05]  /*0e30*/  IMAD.WIDE R4, R17, 0x4, R4 ;  /* 0x0000000411047825 */ /* 0x001fca00078e0204 */
[----:B------:R-:W-:Y:S01]  /*0e40*/  STG.E desc[UR36][R4.64], R2 ;  /* 0x0000000204007986 */ /* 0x000fe2000c101924 */
[----:B------:R-:W-:Y:S05]  /*0e50*/  EXIT ;  /* 0x000000000000794d */ /* 0x000fea0003800000 */
        .weak           $__internal_0_$__cuda_sm20_rcp_rn_f32_slowpath
        .type           $__internal_0_$__cuda_sm20_rcp_rn_f32_slowpath,@function
        .size           $__internal_0_$__cuda_sm20_rcp_rn_f32_slowpath,(.L_x_14 - $__internal_0_$__cuda_sm20_rcp_rn_f32_slowpath)
$__internal_0_$__cuda_sm20_rcp_rn_f32_slowpath:
[----:B------:R-:W-:Y:S01]  /*0e60*/  SHF.L.U32 R0, R2, 0x1, RZ ;  /* 0x0000000102007819 */ /* 0x000fe200000006ff */
[----:B------:R-:W-:Y:S03]  /*0e70*/  BSSY.RECONVERGENT B1, `(.L_x_9) ;  /* 0x0000031000017945 */ /* 0x000fe60003800200 */
[----:B------:R-:W-:Y:S02]  /*0e80*/  SHF.R.U32.HI R9, RZ, 0x18, R0 ;  /* 0x00000018ff097819 */ /* 0x000fe40000011600 */
[----:B------:R-:W-:Y:S02]  /*0e90*/  MOV R0, R2 ;  /* 0x0000000200007202 */ /* 0x000fe40000000f00 */
[----:B------:R-:W-:-:S13]  /*0ea0*/  ISETP.NE.U32.AND P0, PT, R9, RZ, PT ;  /* 0x000000ff0900720c */ /* 0x000fda0003f05070 */
[----:B------:R-:W-:Y:S05]  /*0eb0*/  @P0 BRA `(.L_x_10) ;  /* 0x0000000000280947 */ /* 0x000fea0003800000 */
[----:B------:R-:W-:-:S04]  /*0ec0*/  SHF.L.U32 R2, R0, 0x1, RZ ;  /* 0x0000000100027819 */ /* 0x000fc800000006ff */
[----:B------:R-:W-:-:S13]  /*0ed0*/  ISETP.NE.AND P0, PT, R2, RZ, PT ;  /* 0x000000ff0200720c */ /* 0x000fda0003f05270 */
[----:B------:R-:W-:Y:S01]  /*0ee0*/  @P0 FFMA R5, R0, 1.84467440737095516160e+19, RZ ;  /* 0x5f80000000050823 */ /* 0x000fe200000000ff */
[----:B------:R-:W-:Y:S08]  /*0ef0*/  @!P0 MUFU.RCP R3, R0 ;  /* 0x0000000000038308 */ /* 0x000ff00000001000 */
[----:B------:R-:W0:Y:S02]  /*0f00*/  @P0 MUFU.RCP R2, R5 ;  /* 0x0000000500020308 */ /* 0x000e240000001000 */
[----:B0-----:R-:W-:-:S04]  /*0f10*/  @P0 FFMA R8, R5, R2, -1 ;  /* 0xbf80000005080423 */ /* 0x001fc80000000002 */
[----:B------:R-:W-:-:S04]  /*0f20*/  @P0 FADD.FTZ R9, -R8, -RZ ;  /* 0x800000ff08090221 */ /* 0x000fc80000010100 */
[----:B------:R-:W-:-:S04]  /*0f30*/  @P0 FFMA R2, R2, R9, R2 ;  /* 0x0000000902020223 */ /* 0x000fc80000000002 */
[----:B------:R-:W-:Y:S01]  /*0f40*/  @P0 FFMA R3, R2, 1.84467440737095516160e+19, RZ ;  /* 0x5f80000002030823 */ /* 0x000fe200000000ff */
[----:B------:R-:W-:Y:S06]  /*0f50*/  BRA `(.L_x_11) ;  /* 0x0000000000887947 */ /* 0x000fec0003800000 */
.L_x_10:
[----:B------:R-:W-:-:S04]  /*0f60*/  IADD3 R11, PT, PT, R9, -0xfd, RZ ;  /* 0xffffff03090b7810 */ /* 0x000fc80007ffe0ff */
[----:B------:R-:W-:-:S13]  /*0f70*/  ISETP.GT.U32.AND P0, PT, R11, 0x1, PT ;  /* 0x000000010b00780c */ /* 0x000fda0003f04070 */
[----:B------:R-:W-:Y:S05]  /*0f80*/  @P0 BRA `(.L_x_12) ;  /* 0x0000000000780947 */ /* 0x000fea0003800000 */
[----:B------:R-:W-:Y:S01]  /*0f90*/  LOP3.LUT R2, R0, 0x7fffff, RZ, 0xc0, !PT ;  /* 0x007fffff00027812 */ /* 0x000fe200078ec0ff */
[----:B------:R-:W-:-:S03]  /*0fa0*/  HFMA2 R12, -RZ, RZ, 0, 1.78813934326171875e-07 ;  /* 0x00000003ff0c7431 */ /* 0x000fc600000001ff */
[----:B------:R-:W-:-:S04]  /*0fb0*/  LOP3.LUT R2, R2, 0x3f800000, RZ, 0xfc, !PT ;  /* 0x3f80000002027812 */ /* 0x000fc800078efcff */
[----:B------:R-:W0:Y:S01]  /*0fc0*/  MUFU.RCP R3, R2 ;  /* 0x0000000200037308 */ /* 0x000e220000001000 */
[----:B------:R-:W-:Y:S01]  /*0fd0*/  SHF.L.U32 R12, R12, R11, RZ ;  /* 0x0000000b0c0c7219 */ /* 0x000fe200000006ff */
[----:B0-----:R-:W-:-:S04]  /*0fe0*/  FFMA R5, R2, R3, -1 ;  /* 0xbf80000002057423 */ /* 0x001fc80000000003 */
[----:B------:R-:W-:-:S04]  /*0ff0*/  FADD.FTZ R8, -R5, -RZ ;  /* 0x800000ff05087221 */ /* 0x000fc80000010100 */
[CCC-:B------:R-:W-:Y:S01]  /*1000*/  FFMA.RM R5, R3.reuse, R8.reuse, R3.reuse ;  /* 0x0000000803057223 */ /* 0x1c0fe20000004003 */
[----:B------:R-:W-:-:S04]  /*1010*/  FFMA.RP R8, R3, R8, R3 ;  /* 0x0000000803087223 */ /* 0x000fc80000008003 */
[C---:B------:R-:W-:Y:S02]  /*1020*/  LOP3.LUT R3, R5.reuse, 0x7fffff, RZ, 0xc0, !PT ;  /* 0x007fffff05037812 */ /* 0x040fe400078ec0ff */
[----:B------:R-:W-:Y:S02]  /*1030*/  FSETP.NEU.FTZ.AND P0, PT, R5, R8, PT ;  /* 0x000000080500720b */ /* 0x000fe40003f1d000 */
[----:B------:R-:W-:Y:S02]  /*1040*/  LOP3.LUT R3, R3, 0x800000, RZ, 0xfc, !PT ;  /* 0x0080000003037812 */ /* 0x000fe400078efcff */
[----:B------:R-:W-:Y:S02]  /*1050*/  SEL R5, RZ, 0xffffffff, !P0 ;  /* 0xffffffffff057807 */ /* 0x000fe40004000000 */
[----:B------:R-:W-:Y:S02]  /*1060*/  LOP3.LUT R12, R12, R3, RZ, 0xc0, !PT ;  /* 0x000000030c0c7212 */ /* 0x000fe400078ec0ff */
[----:B------:R-:W-:-:S02]  /*1070*/  IADD3 R2, PT, PT, -R5, RZ, RZ ;  /* 0x000000ff05027210 */ /* 0x000fc40007ffe1ff */
[-C--:B------:R-:W-:Y:S02]  /*1080*/  SHF.R.U32.HI R12, RZ, R11.reuse, R12 ;  /* 0x0000000bff0c7219 */ /* 0x080fe4000001160c */
[----:B------:R-:W-:Y:S02]  /*1090*/  LOP3.LUT P1, RZ, R2, R11, R3, 0xf8, !PT ;  /* 0x0000000b02ff7212 */ /* 0x000fe4000782f803 */
[C---:B------:R-:W-:Y:S02]  /*10a0*/  LOP3.LUT P0, RZ, R12.reuse, 0x1, RZ, 0xc0, !PT ;  /* 0x000000010cff7812 */ /* 0x040fe4000780c0ff */
[----:B------:R-:W-:-:S04]  /*10b0*/  LOP3.LUT P2, RZ, R12, 0x2, RZ, 0xc0, !PT ;  /* 0x000000020cff7812 */ /* 0x000fc8000784c0ff */
[----:B------:R-:W-:Y:S02]  /*10c0*/  PLOP3.LUT P0, PT, P0, P1, P2, 0xe0, 0x0 ;  /* 0x000000000000781c */ /* 0x000fe40000703c20 */
[----:B------:R-:W-:Y:S02]  /*10d0*/  LOP3.LUT P1, RZ, R0, 0x7fffff, RZ, 0xc0, !PT ;  /* 0x007fffff00ff7812 */ /* 0x000fe4000782c0ff */
[----:B------:R-:W-:-:S04]  /*10e0*/  SEL R2, RZ, 0x1, !P0 ;  /* 0x00000001ff027807 */ /* 0x000fc80004000000 */
[----:B------:R-:W-:-:S04]  /*10f0*/  IADD3 R2, PT, PT, -R2, RZ, RZ ;  /* 0x000000ff02027210 */ /* 0x000fc80007ffe1ff */
[----:B------:R-:W-:Y:S02]  /*1100*/  ISETP.GE.AND P0, PT, R2, RZ, PT ;  /* 0x000000ff0200720c */ /* 0x000fe40003f06270 */
[----:B------:R-:W-:-:S04]  /*1110*/  IADD3 R2, PT, PT, R9, -0xfc, RZ ;  /* 0xffffff0409027810 */ /* 0x000fc80007ffe0ff */
[----:B------:R-:W-:-:S07]  /*1120*/  SHF.R.U32.HI R3, RZ, R2, R3 ;  /* 0x00000002ff037219 */ /* 0x000fce0000011603 */
[----:B------:R-:W-:-:S04]  /*1130*/  @!P0 IADD3 R3, PT, PT, R3, 0x1, RZ ;  /* 0x0000000103038810 */ /* 0x000fc80007ffe0ff */
[----:B------:R-:W-:-:S04]  /*1140*/  @!P1 SHF.L.U32 R3, R3, 0x1, RZ ;  /* 0x0000000103039819 */ /* 0x000fc800000006ff */
[----:B------:R-:W-:Y:S01]  /*1150*/  LOP3.LUT R3, R3, 0x80000000, R0, 0xf8, !PT ;  /* 0x8000000003037812 */ /* 0x000fe200078ef800 */
[----:B------:R-:W-:Y:S06]  /*1160*/  BRA `(.L_x_11) ;  /* 0x0000000000047947 */ /* 0x000fec0003800000 */
.L_x_12:
[----:B------:R0:W1:Y:S02]  /*1170*/  MUFU.RCP R3, R0 ;  /* 0x0000000000037308 */ /* 0x0000640000001000 */
.L_x_11:
[----:B------:R-:W-:Y:S05]  /*1180*/  BSYNC.RECONVERGENT B1 ;  /* 0x0000000000017941 */ /* 0x000fea0003800200 */
.L_x_9:
[----:B------:R-:W-:-:S04]  /*1190*/  MOV R5, 0x0 ;  /* 0x0000000000057802 */ /* 0x000fc80000000f00 */
[----:B01----:R-:W-:Y:S05]  /*11a0*/  RET.REL.NODEC R4 `(_Z13swiglu_kernelPfPKfS1_S1_iii) ;  /* 0xffffffec04947950 */ /* 0x003fea0003c3ffff */
.L_x_13:
[----:B------:R-:W-:-:S00]  /*11b0*/  BRA `(.L_x_13) ;  /* 0xfffffffc00fc7947 */ /* 0x000fc0000383ffff */
[----:B------:R-:W-:-:S00]  /*11c0*/  NOP ;  /* 0x0000000000007918 */ /* 0x000fc00000000000 */
        /* <DEDUP_REMOVED lines=11> */
.L_x_14:


//--------------------- .nv.global.init           --------------------------
	.section	.nv.global.init,"aw",@progbits
.nv.global.init:
	.type		$str,@object
	.size		$str,(.L_0 - $str)
$str:
        /*0000*/ 	.byte	0x47, 0x50, 0x55, 0x20, 0x44, 0x65, 0x62, 0x75, 0x67, 0x3a, 0x20, 0x78, 0x57, 0x31, 0x3d, 0x25
        /*0010*/ 	.byte	0x66, 0x2c, 0x20, 0x78, 0x57, 0x32, 0x3d, 0x25, 0x66, 0x2c, 0x20, 0x73, 0x69, 0x67, 0x6d, 0x6f
        /*0020*/ 	.byte	0x69, 0x64, 0x5f, 0x76, 0x61, 0x6c, 0x3d, 0x25, 0x66, 0x2c, 0x20, 0x72, 0x65, 0x73, 0x75, 0x6c
        /*0030*/ 	.byte	0x74, 0x3d, 0x25, 0x66, 0x0a, 0x00
.L_0:


//--------------------- .nv.shared.reserved.0     --------------------------
	.section	.nv.shared.reserved.0,"aw",@nobits
	.weak		__nv_reservedSMEM_offset_0_alias
	.size		__nv_reservedSMEM_offset_0_alias, 0, 64
	.other		__nv_reservedSMEM_offset_0_alias,@"STO_CUDA_RESERVED_SHARED STV_DEFAULT"
__nv_reservedSMEM_offset_0_alias:
	.zero		0
	.zero		64


//--------------------- .nv.constant0._Z13swiglu_kernelPfPKfS1_S1_iii --------------------------
	.section	.nv.constant0._Z13swiglu_kernelPfPKfS1_S1_iii,"a",@progbits
	.sectionflags	@""
	.align	4
.nv.constant0._Z13swiglu_kernelPfPKfS1_S1_iii:
	.zero		940


//--------------------- SYMBOLS --------------------------

	.type		.nv.reservedSmem.offset0,@object
	.size		.nv.reservedSmem.offset0,0x4
	.type		vprintf,@function
